//
// Generated by NVIDIA NVVM Compiler
//
// Compiler Build ID: CL-36424714
// Cuda compilation tools, release 13.0, V13.0.88
// Based on NVVM 20.0.0
//

.version 9.0
.target sm_100
.address_size 64

	// .globl	_Z19BalanceAdjustKerneliiffffffPKfPf

.visible .entry _Z19BalanceAdjustKerneliiffffffPKfPf(
	.param .u32 _Z19BalanceAdjustKerneliiffffffPKfPf_param_0,
	.param .u32 _Z19BalanceAdjustKerneliiffffffPKfPf_param_1,
	.param .f32 _Z19BalanceAdjustKerneliiffffffPKfPf_param_2,
	.param .f32 _Z19BalanceAdjustKerneliiffffffPKfPf_param_3,
	.param .f32 _Z19BalanceAdjustKerneliiffffffPKfPf_param_4,
	.param .f32 _Z19BalanceAdjustKerneliiffffffPKfPf_param_5,
	.param .f32 _Z19BalanceAdjustKerneliiffffffPKfPf_param_6,
	.param .f32 _Z19BalanceAdjustKerneliiffffffPKfPf_param_7,
	.param .u64 .ptr .align 1 _Z19BalanceAdjustKerneliiffffffPKfPf_param_8,
	.param .u64 .ptr .align 1 _Z19BalanceAdjustKerneliiffffffPKfPf_param_9
)
{
	.reg .pred 	%p<11>;
	.reg .b32 	%r<15>;
	.reg .b32 	%f<23>;
	.reg .b64 	%rd<9>;

	ld.param.u32 	%r4, [_Z19BalanceAdjustKerneliiffffffPKfPf_param_0];
	ld.param.u32 	%r5, [_Z19BalanceAdjustKerneliiffffffPKfPf_param_1];
	ld.param.f32 	%f9, [_Z19BalanceAdjustKerneliiffffffPKfPf_param_2];
	ld.param.f32 	%f10, [_Z19BalanceAdjustKerneliiffffffPKfPf_param_3];
	ld.param.f32 	%f11, [_Z19BalanceAdjustKerneliiffffffPKfPf_param_4];
	ld.param.f32 	%f12, [_Z19BalanceAdjustKerneliiffffffPKfPf_param_5];
	ld.param.f32 	%f13, [_Z19BalanceAdjustKerneliiffffffPKfPf_param_6];
	ld.param.f32 	%f14, [_Z19BalanceAdjustKerneliiffffffPKfPf_param_7];
	ld.param.u64 	%rd3, [_Z19BalanceAdjustKerneliiffffffPKfPf_param_8];
	ld.param.u64 	%rd4, [_Z19BalanceAdjustKerneliiffffffPKfPf_param_9];
	mov.u32 	%r7, %ctaid.x;
	mov.u32 	%r8, %ntid.x;
	mov.u32 	%r9, %tid.x;
	mad.lo.s32 	%r1, %r7, %r8, %r9;
	mov.u32 	%r10, %ctaid.y;
	mov.u32 	%r11, %ntid.y;
	mov.u32 	%r12, %tid.y;
	mad.lo.s32 	%r13, %r10, %r11, %r12;
	setp.ge.s32 	%p2, %r1, %r4;
	setp.ge.s32 	%p3, %r13, %r5;
	or.pred  	%p4, %p2, %p3;
	@%p4 bra 	$L__BB0_12;
	mad.lo.s32 	%r14, %r13, %r4, %r1;
	shl.b32 	%r3, %r14, 2;
	setp.eq.f32 	%p5, %f13, 0f3F800000;
	setp.eq.f32 	%p6, %f14, 0f3F800000;
	and.pred  	%p1, %p5, %p6;
	cvta.to.global.u64 	%rd5, %rd3;
	mul.wide.s32 	%rd6, %r3, 4;
	add.s64 	%rd1, %rd5, %rd6;
	not.pred 	%p7, %p1;
	@%p7 bra 	$L__BB0_3;
	ld.global.f32 	%f16, [%rd1];
	add.f32 	%f21, %f11, %f16;
	bra.uni 	$L__BB0_6;
$L__BB0_3:
	setp.neu.f32 	%p8, %f13, 0f3F800000;
	@%p8 bra 	$L__BB0_5;
	ld.global.f32 	%f15, [%rd1];
	mul.f32 	%f21, %f9, %f15;
	bra.uni 	$L__BB0_6;
$L__BB0_5:
	ld.global.f32 	%f21, [%rd1];
$L__BB0_6:
	cvta.to.global.u64 	%rd7, %rd4;
	add.s64 	%rd2, %rd7, %rd6;
	st.global.f32 	[%rd2], %f21;
	ld.global.f32 	%f17, [%rd1+4];
	st.global.f32 	[%rd2+4], %f17;
	@%p7 bra 	$L__BB0_8;
	ld.global.f32 	%f19, [%rd1+8];
	add.f32 	%f22, %f12, %f19;
	bra.uni 	$L__BB0_11;
$L__BB0_8:
	setp.neu.f32 	%p10, %f13, 0f3F800000;
	@%p10 bra 	$L__BB0_10;
	ld.global.f32 	%f18, [%rd1+8];
	mul.f32 	%f22, %f10, %f18;
	bra.uni 	$L__BB0_11;
$L__BB0_10:
	ld.global.f32 	%f22, [%rd1+8];
$L__BB0_11:
	st.global.f32 	[%rd2+8], %f22;
	ld.global.f32 	%f20, [%rd1+12];
	st.global.f32 	[%rd2+12], %f20;
$L__BB0_12:
	ret;

}


// ===== COMPILED SASS (sm_100) =====

	.target	sm_100

	.elftype	@"ET_EXEC"


//--------------------- .note.nv.tkinfo           --------------------------
	.section	.note.nv.tkinfo,"",@"SHT_NOTE"
	.sectionflags	@"SHF_NOTE_NV_TKINFO"
	.tkinfo
        /*0018*/ 	.word	0x00000002
        /*0030*/ 	.string	""
        /*0030*/ 	.string	"ptxas"
        /*0030*/ 	.string	"Cuda compilation tools, release 13.0, V13.0.88"
        /*0030*/ 	.string	"Build cuda_13.0.r13.0/compiler.36424714_0"
        /*0030*/ 	.string	"-arch sm_100 -m 64 "



//--------------------- .note.nv.cuinfo           --------------------------
	.section	.note.nv.cuinfo,"",@"SHT_NOTE"
	.sectionflags	@"SHF_NOTE_NV_CUINFO"
        /*0018*/ 	.short	0x0002
        /*001a*/ 	.short	0x0064
        /*001c*/ 	.short	0x0082
	.zero		2


//--------------------- .nv.info                  --------------------------
	.section	.nv.info,"",@"SHT_CUDA_INFO"
	.align	4


	//----- nvinfo : EIATTR_REGCOUNT
	.align		4
        /*0000*/ 	.byte	0x04, 0x2f
        /*0002*/ 	.short	(.L_1 - .L_0)
	.align		4
.L_0:
        /*0004*/ 	.word	index@(_Z19BalanceAdjustKerneliiffffffPKfPf)
        /*0008*/ 	.word	0x0000000c


	//----- nvinfo : EIATTR_FRAME_SIZE
	.align		4
.L_1:
        /*000c*/ 	.byte	0x04, 0x11
        /*000e*/ 	.short	(.L_3 - .L_2)
	.align		4
.L_2:
        /*0010*/ 	.word	index@(_Z19BalanceAdjustKerneliiffffffPKfPf)
        /*0014*/ 	.word	0x00000000


	//----- nvinfo : EIATTR_MIN_STACK_SIZE
	.align		4
.L_3:
        /*0018*/ 	.byte	0x04, 0x12
        /*001a*/ 	.short	(.L_5 - .L_4)
	.align		4
.L_4:
        /*001c*/ 	.word	index@(_Z19BalanceAdjustKerneliiffffffPKfPf)
        /*0020*/ 	.word	0x00000000
.L_5:


//--------------------- .nv.compat                --------------------------
	.section	.nv.compat,"",@"SHT_CUDA_COMPAT_INFO"
	.align	4
        /*0000*/ 	.byte	0x02, 0x09, 0x00, 0x00, 0x02, 0x02, 0x01, 0x00, 0x02, 0x05, 0x05, 0x00, 0x03, 0x07, 0x01, 0x01
        /*0010*/ 	.byte	0x02, 0x03, 0x00, 0x00, 0x02, 0x06, 0x01, 0x00, 0x04, 0x0b, 0x08, 0x00, 0x01, 0x00, 0x00, 0x00
        /*0020*/ 	.byte	0x00, 0x00, 0x00, 0x00


//--------------------- .nv.info._Z19BalanceAdjustKerneliiffffffPKfPf --------------------------
	.section	.nv.info._Z19BalanceAdjustKerneliiffffffPKfPf,"",@"SHT_CUDA_INFO"
	.sectionflags	@""
	.align	4


	//----- nvinfo : EIATTR_CUDA_API_VERSION
	.align		4
        /*0000*/ 	.byte	0x04, 0x37
        /*0002*/ 	.short	(.L_7 - .L_6)
.L_6:
        /*0004*/ 	.word	0x00000082


	//----- nvinfo : EIATTR_KPARAM_INFO
	.align		4
.L_7:
        /*0008*/ 	.byte	0x04, 0x17
        /*000a*/ 	.short	(.L_9 - .L_8)
.L_8:
        /*000c*/ 	.word	0x00000000
        /*0010*/ 	.short	0x0009
        /*0012*/ 	.short	0x0028
        /*0014*/ 	.byte	0x00, 0xf5, 0x21, 0x00


	//----- nvinfo : EIATTR_KPARAM_INFO
	.align		4
.L_9:
        /*0018*/ 	.byte	0x04, 0x17
        /*001a*/ 	.short	(.L_11 - .L_10)
.L_10:
        /*001c*/ 	.word	0x00000000
        /*0020*/ 	.short	0x0008
        /*0022*/ 	.short	0x0020
        /*0024*/ 	.byte	0x00, 0xf5, 0x21, 0x00


	//----- nvinfo : EIATTR_KPARAM_INFO
	.align		4
.L_11:
        /*0028*/ 	.byte	0x04, 0x17
        /*002a*/ 	.short	(.L_13 - .L_12)
.L_12:
        /*002c*/ 	.word	0x00000000
        /*0030*/ 	.short	0x0007
        /*0032*/ 	.short	0x001c
        /*0034*/ 	.byte	0x00, 0xf0, 0x11, 0x00


	//----- nvinfo : EIATTR_KPARAM_INFO
	.align		4
.L_13:
        /*0038*/ 	.byte	0x04, 0x17
        /*003a*/ 	.short	(.L_15 - .L_14)
.L_14:
        /*003c*/ 	.word	0x00000000
        /*0040*/ 	.short	0x0006
        /*0042*/ 	.short	0x0018
        /*0044*/ 	.byte	0x00, 0xf0, 0x11, 0x00


	//----- nvinfo : EIATTR_KPARAM_INFO
	.align		4
.L_15:
        /*0048*/ 	.byte	0x04, 0x17
        /*004a*/ 	.short	(.L_17 - .L_16)
.L_16:
        /*004c*/ 	.word	0x00000000
        /*0050*/ 	.short	0x0005
        /*0052*/ 	.short	0x0014
        /*0054*/ 	.byte	0x00, 0xf0, 0x11, 0x00


	//----- nvinfo : EIATTR_KPARAM_INFO
	.align		4
.L_17:
        /*0058*/ 	.byte	0x04, 0x17
        /*005a*/ 	.short	(.L_19 - .L_18)
.L_18:
        /*005c*/ 	.word	0x00000000
        /*0060*/ 	.short	0x0004
        /*0062*/ 	.short	0x0010
        /*0064*/ 	.byte	0x00, 0xf0, 0x11, 0x00


	//----- nvinfo : EIATTR_KPARAM_INFO
	.align		4
.L_19:
        /*0068*/ 	.byte	0x04, 0x17
        /*006a*/ 	.short	(.L_21 - .L_20)
.L_20:
        /*006c*/ 	.word	0x00000000
        /*0070*/ 	.short	0x0003
        /*0072*/ 	.short	0x000c
        /*0074*/ 	.byte	0x00, 0xf0, 0x11, 0x00


	//----- nvinfo : EIATTR_KPARAM_INFO
	.align		4
.L_21:
        /*0078*/ 	.byte	0x04, 0x17
        /*007a*/ 	.short	(.L_23 - .L_22)
.L_22:
        /*007c*/ 	.word	0x00000000
        /*0080*/ 	.short	0x0002
        /*0082*/ 	.short	0x0008
        /*0084*/ 	.byte	0x00, 0xf0, 0x11, 0x00


	//----- nvinfo : EIATTR_KPARAM_INFO
	.align		4
.L_23:
        /*0088*/ 	.byte	0x04, 0x17
        /*008a*/ 	.short	(.L_25 - .L_24)
.L_24:
        /*008c*/ 	.word	0x00000000
        /*0090*/ 	.short	0x0001
        /*0092*/ 	.short	0x0004
        /*0094*/ 	.byte	0x00, 0xf0, 0x11, 0x00


	//----- nvinfo : EIATTR_KPARAM_INFO
	.align		4
.L_25:
        /*0098*/ 	.byte	0x04, 0x17
        /*009a*/ 	.short	(.L_27 - .L_26)
.L_26:
        /*009c*/ 	.word	0x00000000
        /*00a0*/ 	.short	0x0000
        /*00a2*/ 	.short	0x0000
        /*00a4*/ 	.byte	0x00, 0xf0, 0x11, 0x00


	//----- nvinfo : EIATTR_SPARSE_MMA_MASK
	.align		4
.L_27:
        /*00a8*/ 	.byte	0x03, 0x50
        /*00aa*/ 	.short	0x0000


	//----- nvinfo : EIATTR_MAXREG_COUNT
	.align		4
        /*00ac*/ 	.byte	0x03, 0x1b
        /*00ae*/ 	.short	0x00ff


	//----- nvinfo : EIATTR_MERCURY_ISA_VERSION
	.align		4
        /*00b0*/ 	.byte	0x03, 0x5f
        /*00b2*/ 	.short	0x0101


	//----- nvinfo : EIATTR_VRC_CTA_INIT_COUNT
	.align		4
        /*00b4*/ 	.byte	0x02, 0x4a
	.zero		1
	.zero		1


	//----- nvinfo : EIATTR_EXIT_INSTR_OFFSETS
	.align		4
        /*00b8*/ 	.byte	0x04, 0x1c
        /*00ba*/ 	.short	(.L_29 - .L_28)


	//   ....[0]....
.L_28:
        /*00bc*/ 	.word	0x000000c0


	//   ....[1]....
        /*00c0*/ 	.word	0x00000310


	//----- nvinfo : EIATTR_CBANK_PARAM_SIZE
	.align		4
.L_29:
        /*00c4*/ 	.byte	0x03, 0x19
        /*00c6*/ 	.short	0x0030


	//----- nvinfo : EIATTR_PARAM_CBANK
	.align		4
        /*00c8*/ 	.byte	0x04, 0x0a
        /*00ca*/ 	.short	(.L_31 - .L_30)
	.align		4
.L_30:
        /*00cc*/ 	.word	index@(.nv.constant0._Z19BalanceAdjustKerneliiffffffPKfPf)
        /*00d0*/ 	.short	0x0380
        /*00d2*/ 	.short	0x0030


	//----- nvinfo : EIATTR_SW_WAR
	.align		4
.L_31:
        /*00d4*/ 	.byte	0x04, 0x36
        /*00d6*/ 	.short	(.L_33 - .L_32)
.L_32:
        /*00d8*/ 	.word	0x00000008
.L_33:


//--------------------- .nv.callgraph             --------------------------
	.section	.nv.callgraph,"",@"SHT_CUDA_CALLGRAPH"
	.align	4
	.sectionentsize	8
	.align		4
        /*0000*/ 	.word	0x00000000
	.align		4
        /*0004*/ 	.word	0xffffffff
	.align		4
        /*0008*/ 	.word	0x00000000
	.align		4
        /*000c*/ 	.word	0xfffffffe
	.align		4
        /*0010*/ 	.word	0x00000000
	.align		4
        /*0014*/ 	.word	0xfffffffd
	.align		4
        /*0018*/ 	.word	0x00000000
	.align		4
        /*001c*/ 	.word	0xfffffffc


//--------------------- .text._Z19BalanceAdjustKerneliiffffffPKfPf --------------------------
	.section	.text._Z19BalanceAdjustKerneliiffffffPKfPf,"ax",@progbits
	.align	128
        .global         _Z19BalanceAdjustKerneliiffffffPKfPf
        .type           _Z19BalanceAdjustKerneliiffffffPKfPf,@function
        .size           _Z19BalanceAdjustKerneliiffffffPKfPf,(.L_x_5 - _Z19BalanceAdjustKerneliiffffffPKfPf)
        .other          _Z19BalanceAdjustKerneliiffffffPKfPf,@"STO_CUDA_ENTRY STV_DEFAULT"
_Z19BalanceAdjustKerneliiffffffPKfPf:
.text._Z19BalanceAdjustKerneliiffffffPKfPf:
[----:B------:R-:W-:Y:S01]  /*0000*/  LDC R1, c[0x0][0x37c] ;  /* 0x0000df00ff017b82 */ /* 0x000fe20000000800 */
[----:B------:R-:W0:Y:S07]  /*0010*/  S2R R2, SR_TID.Y ;  /* 0x0000000000027919 */ /* 0x000e2e0000002200 */
[----:B------:R-:W1:Y:S01]  /*0020*/  LDC R0, c[0x0][0x360] ;  /* 0x0000d800ff007b82 */ /* 0x000e620000000800 */
[----:B------:R-:W2:Y:S01]  /*0030*/  LDCU.64 UR6, c[0x0][0x380] ;  /* 0x00007000ff0677ac */ /* 0x000ea20008000a00 */
[----:B------:R-:W1:Y:S06]  /*0040*/  S2R R3, SR_TID.X ;  /* 0x0000000000037919 */ /* 0x000e6c0000002100 */
[----:B------:R-:W0:Y:S08]  /*0050*/  S2UR UR5, SR_CTAID.Y ;  /* 0x00000000000579c3 */ /* 0x000e300000002600 */
[----:B------:R-:W0:Y:S08]  /*0060*/  LDC R5, c[0x0][0x364] ;  /* 0x0000d900ff057b82 */ /* 0x000e300000000800 */
[----:B------:R-:W1:Y:S01]  /*0070*/  S2UR UR4, SR_CTAID.X ;  /* 0x00000000000479c3 */ /* 0x000e620000002500 */
[----:B0-----:R-:W-:-:S05]  /*0080*/  IMAD R5, R5, UR5, R2 ;  /* 0x0000000505057c24 */ /* 0x001fca000f8e0202 */
[----:B--2---:R-:W-:Y:S01]  /*0090*/  ISETP.GE.AND P0, PT, R5, UR7, PT ;  /* 0x0000000705007c0c */ /* 0x004fe2000bf06270 */
[----:B-1----:R-:W-:-:S05]  /*00a0*/  IMAD R0, R0, UR4, R3 ;  /* 0x0000000400007c24 */ /* 0x002fca000f8e0203 */
[----:B------:R-:W-:-:S13]  /*00b0*/  ISETP.GE.OR P0, PT, R0, UR6, P0 ;  /* 0x0000000600007c0c */ /* 0x000fda0008706670 */
[----:B------:R-:W-:Y:S05]  /*00c0*/  @P0 EXIT ;  /* 0x000000000000094d */ /* 0x000fea0003800000 */
[----:B------:R-:W0:Y:S01]  /*00d0*/  LDC.64 R6, c[0x0][0x398] ;  /* 0x0000e600ff067b82 */ /* 0x000e220000000a00 */
[----:B------:R-:W-:Y:S01]  /*00e0*/  IMAD R0, R5, UR6, R0 ;  /* 0x0000000605007c24 */ /* 0x000fe2000f8e0200 */
[----:B------:R-:W1:Y:S06]  /*00f0*/  LDCU.64 UR4, c[0x0][0x358] ;  /* 0x00006b00ff0477ac */ /* 0x000e6c0008000a00 */
[----:B------:R-:W2:Y:S01]  /*0100*/  LDC.64 R2, c[0x0][0x3a0] ;  /* 0x0000e800ff027b82 */ /* 0x000ea20000000a00 */
[----:B0-----:R-:W-:Y:S02]  /*0110*/  FSETP.NEU.AND P0, PT, R7, 1, PT ;  /* 0x3f8000000700780b */ /* 0x001fe40003f0d000 */
[----:B------:R-:W-:-:S02]  /*0120*/  SHF.L.U32 R7, R0, 0x2, RZ ;  /* 0x0000000200077819 */ /* 0x000fc400000006ff */
[----:B------:R-:W-:-:S03]  /*0130*/  FSETP.EQ.AND P0, PT, R6, 1, !P0 ;  /* 0x3f8000000600780b */ /* 0x000fc60004702000 */
[----:B--2---:R-:W-:-:S10]  /*0140*/  IMAD.WIDE R2, R7, 0x4, R2 ;  /* 0x0000000407027825 */ /* 0x004fd400078e0202 */
[----:B-1----:R-:W-:Y:S05]  /*0150*/  @!P0 BRA `(.L_x_0) ;  /* 0x0000000000108947 */ /* 0x002fea0003800000 */
[----:B------:R-:W2:Y:S01]  /*0160*/  LDG.E R0, desc[UR4][R2.64] ;  /* 0x0000000402007981 */ /* 0x000ea2000c1e1900 */
[----:B------:R-:W2:Y:S02]  /*0170*/  LDCU UR6, c[0x0][0x390] ;  /* 0x00007200ff0677ac */ /* 0x000ea40008000800 */
[----:B--2---:R-:W-:Y:S01]  /*0180*/  FADD R9, R0, UR6 ;  /* 0x0000000600097e21 */ /* 0x004fe20008000000 */
[----:B------:R-:W-:Y:S06]  /*0190*/  BRA `(.L_x_1) ;  /* 0x0000000000147947 */ /* 0x000fec0003800000 */
.L_x_0:
[----:B------:R-:W2:Y:S01]  /*01a0*/  LDG.E R0, desc[UR4][R2.64] ;  /* 0x0000000402007981 */ /* 0x000ea2000c1e1900 */
[----:B------:R-:W-:-:S13]  /*01b0*/  FSETP.NEU.AND P1, PT, R6, 1, PT ;  /* 0x3f8000000600780b */ /* 0x000fda0003f2d000 */
[----:B------:R-:W2:Y:S02]  /*01c0*/  @!P1 LDC R9, c[0x0][0x388] ;  /* 0x0000e200ff099b82 */ /* 0x000ea40000000800 */
[----:B--2---:R-:W-:Y:S01]  /*01d0*/  @!P1 FMUL R9, R0, R9 ;  /* 0x0000000900099220 */ /* 0x004fe20000400000 */
[----:B------:R-:W-:-:S07]  /*01e0*/  @P1 MOV R9, R0 ;  /* 0x0000000000091202 */ /* 0x000fce0000000f00 */
.L_x_1:
[----:B------:R-:W0:Y:S02]  /*01f0*/  LDC.64 R4, c[0x0][0x3a8] ;  /* 0x0000ea00ff047b82 */ /* 0x000e240000000a00 */
[----:B0-----:R-:W-:-:S05]  /*0200*/  IMAD.WIDE R4, R7, 0x4, R4 ;  /* 0x0000000407047825 */ /* 0x001fca00078e0204 */
[----:B------:R0:W-:Y:S04]  /*0210*/  STG.E desc[UR4][R4.64], R9 ;  /* 0x0000000904007986 */ /* 0x0001e8000c101904 */
[----:B------:R-:W2:Y:S04]  /*0220*/  LDG.E R7, desc[UR4][R2.64+0x4] ;  /* 0x0000040402077981 */ /* 0x000ea8000c1e1900 */
[----:B--2---:R0:W-:Y:S01]  /*0230*/  STG.E desc[UR4][R4.64+0x4], R7 ;  /* 0x0000040704007986 */ /* 0x0041e2000c101904 */
[----:B------:R-:W-:Y:S05]  /*0240*/  @!P0 BRA `(.L_x_2) ;  /* 0x0000000000108947 */ /* 0x000fea0003800000 */
[----:B------:R-:W0:Y:S01]  /*0250*/  LDG.E R0, desc[UR4][R2.64+0x8] ;  /* 0x0000080402007981 */ /* 0x000e22000c1e1900 */
[----:B------:R-:W0:Y:S02]  /*0260*/  LDCU UR6, c[0x0][0x394] ;  /* 0x00007280ff0677ac */ /* 0x000e240008000800 */
[----:B0-----:R-:W-:Y:S01]  /*0270*/  FADD R7, R0, UR6 ;  /* 0x0000000600077e21 */ /* 0x001fe20008000000 */
[----:B------:R-:W-:Y:S06]  /*0280*/  BRA `(.L_x_3) ;  /* 0x0000000000147947 */ /* 0x000fec0003800000 */
.L_x_2:
[----:B------:R-:W2:Y:S01]  /*0290*/  LDG.E R0, desc[UR4][R2.64+0x8] ;  /* 0x0000080402007981 */ /* 0x000ea2000c1e1900 */
[----:B------:R-:W-:-:S13]  /*02a0*/  FSETP.NEU.AND P0, PT, R6, 1, PT ;  /* 0x3f8000000600780b */ /* 0x000fda0003f0d000 */
[----:B0-----:R-:W2:Y:S02]  /*02b0*/  @!P0 LDC R7, c[0x0][0x38c] ;  /* 0x0000e300ff078b82 */ /* 0x001ea40000000800 */
[----:B--2---:R-:W-:Y:S01]  /*02c0*/  @!P0 FMUL R7, R0, R7 ;  /* 0x0000000700078220 */ /* 0x004fe20000400000 */
[----:B------:R-:W-:-:S07]  /*02d0*/  @P0 MOV R7, R0 ;  /* 0x0000000000070202 */ /* 0x000fce0000000f00 */
.L_x_3:
[----:B------:R-:W-:Y:S04]  /*02e0*/  STG.E desc[UR4][R4.64+0x8], R7 ;  /* 0x0000080704007986 */ /* 0x000fe8000c101904 */
[----:B------:R-:W2:Y:S04]  /*02f0*/  LDG.E R3, desc[UR4][R2.64+0xc] ;  /* 0x00000c0402037981 */ /* 0x000ea8000c1e1900 */
[----:B--2---:R-:W-:Y:S01]  /*0300*/  STG.E desc[UR4][R4.64+0xc], R3 ;  /* 0x00000c0304007986 */ /* 0x004fe2000c101904 */
[----:B------:R-:W-:Y:S05]  /*0310*/  EXIT ;  /* 0x000000000000794d */ /* 0x000fea0003800000 */
.L_x_4:
[----:B------:R-:W-:-:S00]  /*0320*/  BRA `(.L_x_4) ;  /* 0xfffffffc00fc7947 */ /* 0x000fc0000383ffff */
[----:B------:R-:W-:-:S00]  /*0330*/  NOP ;  /* 0x0000000000007918 */ /* 0x000fc00000000000 */
        /* <DEDUP_REMOVED lines=12> */
.L_x_5:


//--------------------- .nv.shared.reserved.0     --------------------------
	.section	.nv.shared.reserved.0,"aw",@nobits
	.weak		__nv_reservedSMEM_offset_0_alias
	.size		__nv_reservedSMEM_offset_0_alias, 0, 64
	.other		__nv_reservedSMEM_offset_0_alias,@"STO_CUDA_RESERVED_SHARED STV_DEFAULT"
__nv_reservedSMEM_offset_0_alias:
	.zero		0
	.zero		64


//--------------------- .nv.constant0._Z19BalanceAdjustKerneliiffffffPKfPf --------------------------
	.section	.nv.constant0._Z19BalanceAdjustKerneliiffffffPKfPf,"a",@progbits
	.sectionflags	@""
	.align	4
.nv.constant0._Z19BalanceAdjustKerneliiffffffPKfPf:
	.zero		944


//--------------------- SYMBOLS --------------------------

	.type		.nv.reservedSmem.offset0,@object
	.size		.nv.reservedSmem.offset0,0x4
